	.headerflags	@"EF_CUDA_TEXMODE_UNIFIED EF_CUDA_64BIT_ADDRESS EF_CUDA_ACCELERATORS EF_CUDA_SM90 EF_CUDA_VIRTUAL_SM(EF_CUDA_SM90)"
	.elftype	@"ET_EXEC"


//--------------------- .nv.info                  --------------------------
	.section	.nv.info,"",@"SHT_CUDA_INFO"
	.align	4


	//----- nvinfo : EIATTR_REGCOUNT
	.align		4
        /*0000*/ 	.byte	0x04, 0x2f
        /*0002*/ 	.short	(.L_3 - .L_2)
	.align		4
.L_2:
        /*0004*/ 	.word	index@(triton_poi_fused__native_batch_norm_legit_no_training_add_relu_12)
        /*0008*/ 	.word	0x00000014


	//----- nvinfo : EIATTR_MIN_STACK_SIZE
	.align		4
.L_3:
        /*000c*/ 	.byte	0x04, 0x12
        /*000e*/ 	.short	(.L_5 - .L_4)
	.align		4
.L_4:
        /*0010*/ 	.word	index@(triton_poi_fused__native_batch_norm_legit_no_training_add_relu_12)
        /*0014*/ 	.word	0x00000000


	//----- nvinfo : EIATTR_FRAME_SIZE
	.align		4
.L_5:
        /*0018*/ 	.byte	0x04, 0x11
        /*001a*/ 	.short	(.L_7 - .L_6)
	.align		4
.L_6:
        /*001c*/ 	.word	index@(triton_poi_fused__native_batch_norm_legit_no_training_add_relu_12)
        /*0020*/ 	.word	0x00000000


	//----- nvinfo : EIATTR_MIN_STACK_SIZE
	.align		4
.L_7:
        /*0024*/ 	.byte	0x04, 0x12
        /*0026*/ 	.short	(.L_9 - .L_8)
	.align		4
.L_8:
        /*0028*/ 	.word	index@(triton_poi_fused__native_batch_norm_legit_no_training_add_relu_12)
        /*002c*/ 	.word	0x00000000
.L_9:


//--------------------- .nv.info.triton_poi_fused__native_batch_norm_legit_no_training_add_relu_12 --------------------------
	.section	.nv.info.triton_poi_fused__native_batch_norm_legit_no_training_add_relu_12,"",@"SHT_CUDA_INFO"
	.sectionflags	@""
	.align	4


	//----- nvinfo : EIATTR_CUDA_API_VERSION
	.align		4
        /*0000*/ 	.byte	0x04, 0x37
        /*0002*/ 	.short	(.L_11 - .L_10)
.L_10:
        /*0004*/ 	.word	0x0000007c


	//----- nvinfo : EIATTR_KPARAM_INFO
	.align		4
.L_11:
        /*0008*/ 	.byte	0x04, 0x17
        /*000a*/ 	.short	(.L_13 - .L_12)
.L_12:
        /*000c*/ 	.word	0x00000000
        /*0010*/ 	.short	0x0007
        /*0012*/ 	.short	0x0038
        /*0014*/ 	.byte	0x00, 0xf0, 0x11, 0x00


	//----- nvinfo : EIATTR_KPARAM_INFO
	.align		4
.L_13:
        /*0018*/ 	.byte	0x04, 0x17
        /*001a*/ 	.short	(.L_15 - .L_14)
.L_14:
        /*001c*/ 	.word	0x00000000
        /*0020*/ 	.short	0x0006
        /*0022*/ 	.short	0x0030
        /*0024*/ 	.byte	0x00, 0xf4, 0x21, 0x00


	//----- nvinfo : EIATTR_KPARAM_INFO
	.align		4
.L_15:
        /*0028*/ 	.byte	0x04, 0x17
        /*002a*/ 	.short	(.L_17 - .L_16)
.L_16:
        /*002c*/ 	.word	0x00000000
        /*0030*/ 	.short	0x0005
        /*0032*/ 	.short	0x0028
        /*0034*/ 	.byte	0x00, 0xf4, 0x21, 0x00


	//----- nvinfo : EIATTR_KPARAM_INFO
	.align		4
.L_17:
        /*0038*/ 	.byte	0x04, 0x17
        /*003a*/ 	.short	(.L_19 - .L_18)
.L_18:
        /*003c*/ 	.word	0x00000000
        /*0040*/ 	.short	0x0004
        /*0042*/ 	.short	0x0020
        /*0044*/ 	.byte	0x00, 0xf4, 0x21, 0x00


	//----- nvinfo : EIATTR_KPARAM_INFO
	.align		4
.L_19:
        /*0048*/ 	.byte	0x04, 0x17
        /*004a*/ 	.short	(.L_21 - .L_20)
.L_20:
        /*004c*/ 	.word	0x00000000
        /*0050*/ 	.short	0x0003
        /*0052*/ 	.short	0x0018
        /*0054*/ 	.byte	0x00, 0xf4, 0x21, 0x00


	//----- nvinfo : EIATTR_KPARAM_INFO
	.align		4
.L_21:
        /*0058*/ 	.byte	0x04, 0x17
        /*005a*/ 	.short	(.L_23 - .L_22)
.L_22:
        /*005c*/ 	.word	0x00000000
        /*0060*/ 	.short	0x0002
        /*0062*/ 	.short	0x0010
        /*0064*/ 	.byte	0x00, 0xf4, 0x21, 0x00


	//----- nvinfo : EIATTR_KPARAM_INFO
	.align		4
.L_23:
        /*0068*/ 	.byte	0x04, 0x17
        /*006a*/ 	.short	(.L_25 - .L_24)
.L_24:
        /*006c*/ 	.word	0x00000000
        /*0070*/ 	.short	0x0001
        /*0072*/ 	.short	0x0008
        /*0074*/ 	.byte	0x00, 0xf4, 0x21, 0x00


	//----- nvinfo : EIATTR_KPARAM_INFO
	.align		4
.L_25:
        /*0078*/ 	.byte	0x04, 0x17
        /*007a*/ 	.short	(.L_27 - .L_26)
.L_26:
        /*007c*/ 	.word	0x00000000
        /*0080*/ 	.short	0x0000
        /*0082*/ 	.short	0x0000
        /*0084*/ 	.byte	0x00, 0xf4, 0x21, 0x00


	//----- nvinfo : EIATTR_SPARSE_MMA_MASK
	.align		4
.L_27:
        /*0088*/ 	.byte	0x03, 0x50
        /*008a*/ 	.short	0x0000


	//----- nvinfo : EIATTR_MAXREG_COUNT
	.align		4
        /*008c*/ 	.byte	0x03, 0x1b
        /*008e*/ 	.short	0x00ff


	//----- nvinfo : EIATTR_EXIT_INSTR_OFFSETS
	.align		4
        /*0090*/ 	.byte	0x04, 0x1c
        /*0092*/ 	.short	(.L_29 - .L_28)


	//   ....[0]....
.L_28:
        /*0094*/ 	.word	0x00000420


	//----- nvinfo : EIATTR_REQNTID
	.align		4
.L_29:
        /*0098*/ 	.byte	0x04, 0x10
        /*009a*/ 	.short	(.L_31 - .L_30)
.L_30:
        /*009c*/ 	.word	0x00000100
        /*00a0*/ 	.word	0x00000001
        /*00a4*/ 	.word	0x00000001


	//----- nvinfo : EIATTR_CBANK_PARAM_SIZE
	.align		4
.L_31:
        /*00a8*/ 	.byte	0x03, 0x19
        /*00aa*/ 	.short	0x003c


	//----- nvinfo : EIATTR_PARAM_CBANK
	.align		4
        /*00ac*/ 	.byte	0x04, 0x0a
        /*00ae*/ 	.short	(.L_33 - .L_32)
	.align		4
.L_32:
        /*00b0*/ 	.word	index@(.nv.constant0.triton_poi_fused__native_batch_norm_legit_no_training_add_relu_12)
        /*00b4*/ 	.short	0x0210
        /*00b6*/ 	.short	0x003c


	//----- nvinfo : EIATTR_SW_WAR
	.align		4
.L_33:
        /*00b8*/ 	.byte	0x04, 0x36
        /*00ba*/ 	.short	(.L_35 - .L_34)
.L_34:
        /*00bc*/ 	.word	0x00000008
.L_35:


//--------------------- .nv.callgraph             --------------------------
	.section	.nv.callgraph,"",@"SHT_CUDA_CALLGRAPH"
	.align	4
	.sectionentsize	8
	.align		4
        /*0000*/ 	.word	0x00000000
	.align		4
        /*0004*/ 	.word	0xffffffff
	.align		4
        /*0008*/ 	.word	0x00000000
	.align		4
        /*000c*/ 	.word	0xfffffffe
	.align		4
        /*0010*/ 	.word	0x00000000
	.align		4
        /*0014*/ 	.word	0xfffffffd
	.align		4
        /*0018*/ 	.word	0x00000000
	.align		4
        /*001c*/ 	.word	0xfffffffc


//--------------------- .nv.constant4             --------------------------
	.section	.nv.constant4,"a",@progbits
	.align	8
	.align		8
.nv.constant4:
        /*0000*/ 	.dword	_$_str
	.align		8
        /*0008*/ 	.dword	_$_str_$_2


//--------------------- .text.triton_poi_fused__native_batch_norm_legit_no_training_add_relu_12 --------------------------
	.section	.text.triton_poi_fused__native_batch_norm_legit_no_training_add_relu_12,"ax",@progbits
	.align	128
        .global         triton_poi_fused__native_batch_norm_legit_no_training_add_relu_12
        .type           triton_poi_fused__native_batch_norm_legit_no_training_add_relu_12,@function
        .size           triton_poi_fused__native_batch_norm_legit_no_training_add_relu_12,(.L_x_1 - triton_poi_fused__native_batch_norm_legit_no_training_add_relu_12)
        .other          triton_poi_fused__native_batch_norm_legit_no_training_add_relu_12,@"STO_CUDA_ENTRY STV_DEFAULT"
triton_poi_fused__native_batch_norm_legit_no_training_add_relu_12:
.text.triton_poi_fused__native_batch_norm_legit_no_training_add_relu_12:
[----:B------:R-:W-:Y:S01]  /*0000*/  LDC R1, c[0x0][0x28] ;  /* 0x00000a00ff017b82 */ /* 0x000fe20000000800 */
[----:B------:R-:W1:Y:S07]  /*0010*/  S2R R0, SR_TID.X ;  /* 0x0000000000007919 */ /* 0x000e6e0000002100 */
[----:B------:R-:W2:Y:S01]  /*0020*/  LDC.64 R2, c[0x0][0x220] ;  /* 0x00008800ff027b82 */ /* 0x000ea20000000a00 */
[----:B------:R-:W-:Y:S01]  /*0030*/  ULDC.64 UR4, c[0x0][0x208] ;  /* 0x0000820000047ab9 */ /* 0x000fe20000000a00 */
[----:B------:R-:W3:Y:S06]  /*0040*/  S2R R7, SR_CTAID.X ;  /* 0x0000000000077919 */ /* 0x000eec0000002500 */
[----:B------:R-:W4:Y:S08]  /*0050*/  LDC.64 R8, c[0x0][0x218] ;  /* 0x00008600ff087b82 */ /* 0x000f300000000a00 */
[----:B------:R-:W5:Y:S08]  /*0060*/  LDC.64 R10, c[0x0][0x228] ;  /* 0x00008a00ff0a7b82 */ /* 0x000f700000000a00 */
[----:B------:R-:W5:Y:S01]  /*0070*/  LDC.64 R12, c[0x0][0x230] ;  /* 0x00008c00ff0c7b82 */ /* 0x000f620000000a00 */
[----:B-1----:R-:W-:-:S02]  /*0080*/  SHF.L.U32 R0, R0, 0x1, RZ ;  /* 0x0000000100007819 */ /* 0x002fc400000006ff */
[----:B---3--:R-:W-:Y:S02]  /*0090*/  SHF.R.S32.HI R5, RZ, 0x16, R7 ;  /* 0x00000016ff057819 */ /* 0x008fe40000011407 */
[----:B------:R-:W-:Y:S02]  /*00a0*/  LOP3.LUT R0, R0, 0x1fe, RZ, 0xc0, !PT ;  /* 0x000001fe00007812 */ /* 0x000fe400078ec0ff */
[----:B------:R-:W-:Y:S02]  /*00b0*/  SGXT R5, R5, 0x1 ;  /* 0x000000010505781a */ /* 0x000fe40000000200 */
[----:B------:R-:W-:Y:S02]  /*00c0*/  LEA R0, R7, R0, 0x9 ;  /* 0x0000000007007211 */ /* 0x000fe400078e48ff */
[----:B------:R-:W1:Y:S02]  /*00d0*/  LDC.64 R6, c[0x0][0x210] ;  /* 0x00008400ff067b82 */ /* 0x000e640000000a00 */
[----:B------:R-:W-:-:S04]  /*00e0*/  LEA.HI R5, R5, R0, RZ, 0x4 ;  /* 0x0000000005057211 */ /* 0x000fc800078f20ff */
[----:B------:R-:W-:-:S04]  /*00f0*/  LOP3.LUT R5, R5, 0xfffffff0, RZ, 0xc0, !PT ;  /* 0xfffffff005057812 */ /* 0x000fc800078ec0ff */
[----:B------:R-:W-:Y:S02]  /*0100*/  IADD3 R15, R0, -R5, RZ ;  /* 0x80000005000f7210 */ /* 0x000fe40007ffe0ff */
[----:B------:R-:W3:Y:S03]  /*0110*/  LDC.64 R4, c[0x0][0x238] ;  /* 0x00008e00ff047b82 */ /* 0x000ee60000000a00 */
[----:B--2---:R-:W-:-:S06]  /*0120*/  IMAD.WIDE R2, R15, 0x4, R2 ;  /* 0x000000040f027825 */ /* 0x004fcc00078e0202 */
[----:B------:R-:W2:Y:S01]  /*0130*/  LDG.E.EL.64 R2, desc[UR4][R2.64] ;  /* 0x0000000402027981 */ /* 0x000ea2000c2e1b00 */
[----:B----4-:R-:W-:-:S04]  /*0140*/  IMAD.WIDE R8, R15, 0x4, R8 ;  /* 0x000000040f087825 */ /* 0x010fc800078e0208 */
[C---:B-1----:R-:W-:Y:S02]  /*0150*/  IMAD.WIDE R6, R0.reuse, 0x4, R6 ;  /* 0x0000000400067825 */ /* 0x042fe400078e0206 */
[----:B------:R-:W4:Y:S02]  /*0160*/  LDG.E.EL.64 R8, desc[UR4][R8.64] ;  /* 0x0000000408087981 */ /* 0x000f24000c2e1b00 */
[C---:B-----5:R-:W-:Y:S02]  /*0170*/  IMAD.WIDE R10, R15.reuse, 0x4, R10 ;  /* 0x000000040f0a7825 */ /* 0x060fe400078e020a */
[----:B------:R-:W4:Y:S02]  /*0180*/  LDG.E.64 R6, desc[UR4][R6.64] ;  /* 0x0000000406067981 */ /* 0x000f24000c1e1b00 */
[----:B0-----:R-:W-:Y:S02]  /*0190*/  IMAD.WIDE R12, R15, 0x4, R12 ;  /* 0x000000040f0c7825 */ /* 0x001fe400078e020c */
[----:B------:R-:W5:Y:S04]  /*01a0*/  LDG.E.EL.64 R10, desc[UR4][R10.64] ;  /* 0x000000040a0a7981 */ /* 0x000f68000c2e1b00 */
[----:B------:R-:W5:Y:S01]  /*01b0*/  LDG.E.EL.64 R12, desc[UR4][R12.64] ;  /* 0x000000040c0c7981 */ /* 0x000f62000c2e1b00 */
[----:B---3--:R-:W-:-:S06]  /*01c0*/  IMAD.WIDE R4, R0, 0x4, R4 ;  /* 0x0000000400047825 */ /* 0x008fcc00078e0204 */
[----:B------:R-:W3:Y:S01]  /*01d0*/  LDG.E.64 R4, desc[UR4][R4.64] ;  /* 0x0000000404047981 */ /* 0x000ee2000c1e1b00 */
[----:B------:R-:W-:Y:S01]  /*01e0*/  HFMA2.MMA R16, -RZ, RZ, 1.625, 0 ;  /* 0x3e800000ff107435 */ /* 0x000fe200000001ff */
[----:B--2---:R-:W-:Y:S01]  /*01f0*/  FADD R2, R2, 9.9999997473787516356e-06 ;  /* 0x3727c5ac02027421 */ /* 0x004fe20000000000 */
[----:B------:R-:W-:-:S03]  /*0200*/  FADD R3, R3, 9.9999997473787516356e-06 ;  /* 0x3727c5ac03037421 */ /* 0x000fc60000000000 */
[----:B------:R-:W0:Y:S08]  /*0210*/  MUFU.SQRT R14, R2 ;  /* 0x00000002000e7308 */ /* 0x000e300000002000 */
[----:B------:R1:W2:Y:S01]  /*0220*/  MUFU.SQRT R15, R3 ;  /* 0x00000003000f7308 */ /* 0x0002a20000002000 */
[C---:B0-----:R-:W-:Y:S02]  /*0230*/  FSETP.GT.AND P0, PT, R14.reuse, 8.50705917302346158658e+37, PT ;  /* 0x7e8000000e00780b */ /* 0x041fe40003f04000 */
[----:B------:R-:W-:Y:S01]  /*0240*/  FSETP.GEU.AND P2, PT, R14, 1.175494350822287508e-38, PT ;  /* 0x008000000e00780b */ /* 0x000fe20003f4e000 */
[----:B-1----:R-:W0:Y:S01]  /*0250*/  LDC.64 R2, c[0x0][0x240] ;  /* 0x00009000ff027b82 */ /* 0x002e220000000a00 */
[----:B--2---:R-:W-:-:S02]  /*0260*/  FSETP.GT.AND P1, PT, R15, 8.50705917302346158658e+37, PT ;  /* 0x7e8000000f00780b */ /* 0x004fc40003f24000 */
[----:B------:R-:W-:-:S07]  /*0270*/  FSETP.GEU.AND P3, PT, R15, 1.175494350822287508e-38, PT ;  /* 0x008000000f00780b */ /* 0x000fce0003f6e000 */
[----:B------:R-:W-:-:S04]  /*0280*/  @P0 FMUL R14, R14, 0.25 ;  /* 0x3e8000000e0e0820 */ /* 0x000fc80000400000 */
[----:B------:R-:W-:Y:S01]  /*0290*/  @!P2 FMUL R14, R14, 16777216 ;  /* 0x4b8000000e0ea820 */ /* 0x000fe20000400000 */
[----:B------:R-:W-:-:S04]  /*02a0*/  @P1 FMUL R15, R15, 0.25 ;  /* 0x3e8000000f0f1820 */ /* 0x000fc80000400000 */
[----:B------:R-:W-:Y:S01]  /*02b0*/  @!P3 FMUL R15, R15, 16777216 ;  /* 0x4b8000000f0fb820 */ /* 0x000fe20000400000 */
[----:B------:R-:W1:Y:S01]  /*02c0*/  MUFU.RCP R14, R14 ;  /* 0x0000000e000e7308 */ /* 0x000e620000001000 */
[----:B------:R-:W-:-:S07]  /*02d0*/  FSEL R17, R16, 1, P0 ;  /* 0x3f80000010117808 */ /* 0x000fce0000000000 */
[----:B------:R-:W2:Y:S01]  /*02e0*/  MUFU.RCP R15, R15 ;  /* 0x0000000f000f7308 */ /* 0x000ea20000001000 */
[----:B------:R-:W-:Y:S01]  /*02f0*/  FSEL R16, R16, 1, P1 ;  /* 0x3f80000010107808 */ /* 0x000fe20000800000 */
[----:B------:R-:W-:-:S04]  /*0300*/  @!P2 FMUL R17, R17, 16777216 ;  /* 0x4b8000001111a820 */ /* 0x000fc80000400000 */
[----:B------:R-:W-:Y:S01]  /*0310*/  @!P3 FMUL R16, R16, 16777216 ;  /* 0x4b8000001010b820 */ /* 0x000fe20000400000 */
[----:B----4-:R-:W-:Y:S01]  /*0320*/  FADD R7, R7, -R9 ;  /* 0x8000000907077221 */ /* 0x010fe20000000000 */
[----:B------:R-:W-:Y:S01]  /*0330*/  FADD R6, R6, -R8 ;  /* 0x8000000806067221 */ /* 0x000fe20000000000 */
[----:B-1----:R-:W-:Y:S01]  /*0340*/  FMUL R17, R14, R17 ;  /* 0x000000110e117220 */ /* 0x002fe20000400000 */
[----:B--2---:R-:W-:-:S03]  /*0350*/  FMUL R16, R15, R16 ;  /* 0x000000100f107220 */ /* 0x004fc60000400000 */
[----:B------:R-:W-:Y:S01]  /*0360*/  FMUL R17, R6, R17 ;  /* 0x0000001106117220 */ /* 0x000fe20000400000 */
[----:B------:R-:W-:-:S03]  /*0370*/  FMUL R16, R7, R16 ;  /* 0x0000001007107220 */ /* 0x000fc60000400000 */
[----:B-----5:R-:W-:Y:S01]  /*0380*/  FFMA R10, R10, R17, R12 ;  /* 0x000000110a0a7223 */ /* 0x020fe2000000000c */
[----:B------:R-:W-:-:S04]  /*0390*/  FFMA R11, R11, R16, R13 ;  /* 0x000000100b0b7223 */ /* 0x000fc8000000000d */
[C---:B------:R-:W-:Y:S02]  /*03a0*/  FSETP.GEU.AND P0, PT, R10.reuse, RZ, PT ;  /* 0x000000ff0a00720b */ /* 0x040fe40003f0e000 */
[C---:B------:R-:W-:Y:S02]  /*03b0*/  FSETP.GEU.AND P1, PT, R11.reuse, RZ, PT ;  /* 0x000000ff0b00720b */ /* 0x040fe40003f2e000 */
[----:B------:R-:W-:Y:S02]  /*03c0*/  FSEL R7, R10, RZ, P0 ;  /* 0x000000ff0a077208 */ /* 0x000fe40000000000 */
[----:B------:R-:W-:Y:S01]  /*03d0*/  FSEL R6, R11, RZ, P1 ;  /* 0x000000ff0b067208 */ /* 0x000fe20000800000 */
[----:B0-----:R-:W-:-:S04]  /*03e0*/  IMAD.WIDE R2, R0, 0x4, R2 ;  /* 0x0000000400027825 */ /* 0x001fc800078e0202 */
[----:B---3--:R-:W-:Y:S01]  /*03f0*/  FADD R4, R4, R7 ;  /* 0x0000000704047221 */ /* 0x008fe20000000000 */
[----:B------:R-:W-:-:S05]  /*0400*/  FADD R5, R5, R6 ;  /* 0x0000000605057221 */ /* 0x000fca0000000000 */
[----:B------:R-:W-:Y:S01]  /*0410*/  STG.E.64 desc[UR4][R2.64], R4 ;  /* 0x0000000402007986 */ /* 0x000fe2000c101b04 */
[----:B------:R-:W-:Y:S05]  /*0420*/  EXIT ;  /* 0x000000000000794d */ /* 0x000fea0003800000 */
.L_x_0:
[----:B------:R-:W-:-:S00]  /*0430*/  BRA `(.L_x_0) ;  /* 0xfffffffc00fc7947 */ /* 0x000fc0000383ffff */
[----:B------:R-:W-:-:S00]  /*0440*/  NOP ;  /* 0x0000000000007918 */ /* 0x000fc00000000000 */
        /* <DEDUP_REMOVED lines=11> */
.L_x_1:


//--------------------- .nv.global.init           --------------------------
	.section	.nv.global.init,"aw",@progbits
.nv.global.init:
	.type		_$_str,@object
	.size		_$_str,(_$_str_$_2 - _$_str)
_$_str:
        /*0000*/ 	.byte	0x5f, 0x5f, 0x43, 0x55, 0x44, 0x41, 0x5f, 0x46, 0x54, 0x5a, 0x00
	.type		_$_str_$_2,@object
	.size		_$_str_$_2,(.L_1 - _$_str_$_2)
_$_str_$_2:
        /*000b*/ 	.byte	0x5f, 0x5f, 0x43, 0x55, 0x44, 0x41, 0x5f, 0x50, 0x52, 0x45, 0x43, 0x5f, 0x53, 0x51, 0x52, 0x54
        /*001b*/ 	.byte	0x00
.L_1:


//--------------------- .nv.constant0.triton_poi_fused__native_batch_norm_legit_no_training_add_relu_12 --------------------------
	.section	.nv.constant0.triton_poi_fused__native_batch_norm_legit_no_training_add_relu_12,"a",@progbits
	.sectionflags	@""
	.align	4
.nv.constant0.triton_poi_fused__native_batch_norm_legit_no_training_add_relu_12:
	.zero		588
